//
// Generated by NVIDIA NVVM Compiler
//
// Compiler Build ID: CL-36424714
// Cuda compilation tools, release 13.0, V13.0.88
// Based on NVVM 20.0.0
//

.version 9.0
.target sm_100
.address_size 64

	// .globl	_Z9pesquisarPcS_PiS0_ij

.visible .entry _Z9pesquisarPcS_PiS0_ij(
	.param .u64 .ptr .align 1 _Z9pesquisarPcS_PiS0_ij_param_0,
	.param .u64 .ptr .align 1 _Z9pesquisarPcS_PiS0_ij_param_1,
	.param .u64 .ptr .align 1 _Z9pesquisarPcS_PiS0_ij_param_2,
	.param .u64 .ptr .align 1 _Z9pesquisarPcS_PiS0_ij_param_3,
	.param .u32 _Z9pesquisarPcS_PiS0_ij_param_4,
	.param .u32 _Z9pesquisarPcS_PiS0_ij_param_5
)
{
	.reg .pred 	%p<108>;
	.reg .b16 	%rs<35>;
	.reg .b32 	%r<25>;
	.reg .b64 	%rd<22>;

	ld.param.u64 	%rd8, [_Z9pesquisarPcS_PiS0_ij_param_0];
	ld.param.u64 	%rd9, [_Z9pesquisarPcS_PiS0_ij_param_1];
	ld.param.u64 	%rd10, [_Z9pesquisarPcS_PiS0_ij_param_2];
	ld.param.u64 	%rd11, [_Z9pesquisarPcS_PiS0_ij_param_3];
	ld.param.u32 	%r13, [_Z9pesquisarPcS_PiS0_ij_param_5];
	mov.u32 	%r14, %ctaid.x;
	mov.u32 	%r15, %ntid.x;
	mov.u32 	%r16, %tid.x;
	mad.lo.s32 	%r1, %r14, %r15, %r16;
	setp.ge.u32 	%p35, %r1, %r13;
	@%p35 bra 	$L__BB0_34;
	cvta.to.global.u64 	%rd12, %rd10;
	mul.wide.s32 	%rd13, %r1, 4;
	add.s64 	%rd1, %rd12, %rd13;
	ld.global.u32 	%r21, [%rd1];
	ld.global.u32 	%r24, [%rd1+4];
	setp.ge.s32 	%p36, %r21, %r24;
	@%p36 bra 	$L__BB0_34;
	cvta.to.global.u64 	%rd2, %rd8;
	cvta.to.global.u64 	%rd3, %rd9;
	cvta.to.global.u64 	%rd4, %rd11;
$L__BB0_3:
	cvt.s64.s32 	%rd14, %r21;
	add.s64 	%rd15, %rd2, %rd14;
	ld.global.u8 	%rs1, [%rd15];
	add.s32 	%r21, %r21, 1;
	ld.global.u8 	%rs2, [%rd15+1];
	ld.global.u8 	%rs3, [%rd15+2];
	ld.global.u8 	%rs4, [%rd15+3];
	mov.b32 	%r22, 0;
$L__BB0_4:
	setp.eq.s16 	%p39, %rs1, 0;
	cvt.u64.u32 	%rd16, %r22;
	add.s64 	%rd5, %rd3, %rd16;
	ld.global.u8 	%rs5, [%rd5+1];
	ld.global.u8 	%rs6, [%rd5+2];
	ld.global.u8 	%rs7, [%rd5+3];
	mov.pred 	%p91, 0;
	mov.pred 	%p98, -1;
	@%p39 bra 	$L__BB0_6;
	ld.global.u8 	%rs12, [%rd5];
	setp.eq.s16 	%p40, %rs12, 0;
	setp.eq.s16 	%p91, %rs1, %rs12;
	or.pred  	%p98, %p40, %p91;
$L__BB0_6:
	not.pred 	%p41, %p91;
	@%p41 bra 	$L__BB0_16;
	setp.eq.s16 	%p44, %rs2, 0;
	mov.pred 	%p93, 0;
	mov.pred 	%p98, -1;
	@%p44 bra 	$L__BB0_9;
	setp.ne.s16 	%p45, %rs5, 0;
	setp.eq.s16 	%p46, %rs5, 0;
	setp.eq.s16 	%p47, %rs2, %rs5;
	or.pred  	%p98, %p46, %p47;
	and.pred  	%p93, %p45, %p47;
$L__BB0_9:
	not.pred 	%p48, %p93;
	@%p48 bra 	$L__BB0_16;
	setp.eq.s16 	%p51, %rs3, 0;
	mov.pred 	%p95, 0;
	mov.pred 	%p98, -1;
	@%p51 bra 	$L__BB0_12;
	setp.ne.s16 	%p52, %rs6, 0;
	setp.eq.s16 	%p53, %rs6, 0;
	setp.eq.s16 	%p54, %rs3, %rs6;
	or.pred  	%p98, %p53, %p54;
	and.pred  	%p95, %p52, %p54;
$L__BB0_12:
	not.pred 	%p55, %p95;
	@%p55 bra 	$L__BB0_16;
	setp.eq.s16 	%p58, %rs4, 0;
	mov.pred 	%p97, 0;
	mov.pred 	%p98, -1;
	@%p58 bra 	$L__BB0_15;
	setp.ne.s16 	%p59, %rs7, 0;
	setp.eq.s16 	%p60, %rs7, 0;
	setp.eq.s16 	%p61, %rs4, %rs7;
	or.pred  	%p98, %p60, %p61;
	and.pred  	%p97, %p59, %p61;
$L__BB0_15:
	@%p97 bra 	$L__BB0_18;
$L__BB0_16:
	not.pred 	%p62, %p98;
	mov.u32 	%r23, %r22;
	@%p62 bra 	$L__BB0_19;
$L__BB0_17:
	shr.u32 	%r18, %r23, 2;
	cvt.u64.u32 	%rd21, %r18;
$L__BB0_18:
	shl.b64 	%rd19, %rd21, 2;
	add.s64 	%rd20, %rd4, %rd19;
	atom.global.add.u32 	%r19, [%rd20], 1;
	ld.global.u32 	%r24, [%rd1+4];
	bra.uni 	$L__BB0_33;
$L__BB0_19:
	setp.eq.s16 	%p65, %rs1, 0;
	ld.global.u8 	%rs8, [%rd5+5];
	ld.global.u8 	%rs9, [%rd5+6];
	ld.global.u8 	%rs10, [%rd5+7];
	mov.pred 	%p100, 0;
	mov.pred 	%p107, -1;
	@%p65 bra 	$L__BB0_21;
	ld.global.u8 	%rs24, [%rd5+4];
	setp.eq.s16 	%p66, %rs24, 0;
	setp.eq.s16 	%p100, %rs1, %rs24;
	or.pred  	%p107, %p66, %p100;
$L__BB0_21:
	not.pred 	%p67, %p100;
	@%p67 bra 	$L__BB0_31;
	setp.eq.s16 	%p70, %rs2, 0;
	mov.pred 	%p102, 0;
	mov.pred 	%p107, -1;
	@%p70 bra 	$L__BB0_24;
	setp.ne.s16 	%p71, %rs8, 0;
	setp.eq.s16 	%p72, %rs8, 0;
	setp.eq.s16 	%p73, %rs2, %rs8;
	or.pred  	%p107, %p72, %p73;
	and.pred  	%p102, %p71, %p73;
$L__BB0_24:
	not.pred 	%p74, %p102;
	@%p74 bra 	$L__BB0_31;
	setp.eq.s16 	%p77, %rs3, 0;
	mov.pred 	%p104, 0;
	mov.pred 	%p107, -1;
	@%p77 bra 	$L__BB0_27;
	setp.ne.s16 	%p78, %rs9, 0;
	setp.eq.s16 	%p79, %rs9, 0;
	setp.eq.s16 	%p80, %rs3, %rs9;
	or.pred  	%p107, %p79, %p80;
	and.pred  	%p104, %p78, %p80;
$L__BB0_27:
	not.pred 	%p81, %p104;
	@%p81 bra 	$L__BB0_31;
	setp.eq.s16 	%p84, %rs4, 0;
	mov.pred 	%p106, 0;
	mov.pred 	%p107, -1;
	@%p84 bra 	$L__BB0_30;
	setp.ne.s16 	%p85, %rs10, 0;
	setp.eq.s16 	%p86, %rs10, 0;
	setp.eq.s16 	%p87, %rs4, %rs10;
	or.pred  	%p107, %p86, %p87;
	and.pred  	%p106, %p85, %p87;
$L__BB0_30:
	@%p106 bra 	$L__BB0_18;
$L__BB0_31:
	add.s32 	%r23, %r22, 4;
	@%p107 bra 	$L__BB0_17;
	add.s32 	%r11, %r22, 8;
	setp.lt.u32 	%p88, %r22, 88;
	mov.u32 	%r22, %r11;
	@%p88 bra 	$L__BB0_4;
$L__BB0_33:
	setp.lt.s32 	%p89, %r21, %r24;
	@%p89 bra 	$L__BB0_3;
$L__BB0_34:
	ret;

}
	// .globl	_Z19compararEncontradosPcS_PiS0_S0_ii
.visible .entry _Z19compararEncontradosPcS_PiS0_S0_ii(
	.param .u64 .ptr .align 1 _Z19compararEncontradosPcS_PiS0_S0_ii_param_0,
	.param .u64 .ptr .align 1 _Z19compararEncontradosPcS_PiS0_S0_ii_param_1,
	.param .u64 .ptr .align 1 _Z19compararEncontradosPcS_PiS0_S0_ii_param_2,
	.param .u64 .ptr .align 1 _Z19compararEncontradosPcS_PiS0_S0_ii_param_3,
	.param .u64 .ptr .align 1 _Z19compararEncontradosPcS_PiS0_S0_ii_param_4,
	.param .u32 _Z19compararEncontradosPcS_PiS0_S0_ii_param_5,
	.param .u32 _Z19compararEncontradosPcS_PiS0_S0_ii_param_6
)
{
	.reg .pred 	%p<159>;
	.reg .b16 	%rs<75>;
	.reg .b32 	%r<27>;
	.reg .b64 	%rd<34>;

	ld.param.u64 	%rd12, [_Z19compararEncontradosPcS_PiS0_S0_ii_param_0];
	ld.param.u64 	%rd15, [_Z19compararEncontradosPcS_PiS0_S0_ii_param_1];
	ld.param.u64 	%rd13, [_Z19compararEncontradosPcS_PiS0_S0_ii_param_2];
	ld.param.u64 	%rd16, [_Z19compararEncontradosPcS_PiS0_S0_ii_param_3];
	ld.param.u64 	%rd14, [_Z19compararEncontradosPcS_PiS0_S0_ii_param_4];
	ld.param.u32 	%r9, [_Z19compararEncontradosPcS_PiS0_S0_ii_param_6];
	cvta.to.global.u64 	%rd1, %rd15;
	cvta.to.global.u64 	%rd2, %rd16;
	mov.u32 	%r10, %ctaid.x;
	mov.u32 	%r11, %ntid.x;
	mov.u32 	%r12, %tid.x;
	mad.lo.s32 	%r1, %r10, %r11, %r12;
	setp.ge.s32 	%p26, %r1, %r9;
	@%p26 bra 	$L__BB1_30;
	cvta.to.global.u64 	%rd17, %rd13;
	mul.wide.s32 	%rd18, %r1, 4;
	add.s64 	%rd3, %rd17, %rd18;
	ld.global.u32 	%r25, [%rd3];
	ld.global.u32 	%r26, [%rd3+4];
	setp.ge.s32 	%p27, %r25, %r26;
	@%p27 bra 	$L__BB1_30;
	cvta.to.global.u64 	%rd4, %rd12;
	cvta.to.global.u64 	%rd5, %rd14;
$L__BB1_3:
	cvt.s64.s32 	%rd19, %r25;
	add.s64 	%rd20, %rd4, %rd19;
	ld.global.u8 	%rs15, [%rd20];
	add.s32 	%r25, %r25, 1;
	ld.global.u8 	%rs2, [%rd20+1];
	ld.global.u8 	%rs3, [%rd20+2];
	ld.global.u8 	%rs4, [%rd20+3];
	ld.global.u32 	%r13, [%rd2];
	shl.b32 	%r14, %r13, 2;
	cvt.s64.s32 	%rd21, %r14;
	add.s64 	%rd6, %rd1, %rd21;
	ld.global.u8 	%rs16, [%rd6];
	setp.eq.s16 	%p28, %rs15, 0;
	setp.eq.s16 	%p29, %rs16, 0;
	or.pred  	%p30, %p28, %p29;
	setp.eq.s16 	%p31, %rs15, %rs16;
	or.pred  	%p158, %p30, %p31;
	not.pred 	%p32, %p30;
	and.pred  	%p33, %p32, %p31;
	@%p33 bra 	$L__BB1_4;
	bra.uni 	$L__BB1_7;
$L__BB1_4:
	ld.global.u8 	%rs13, [%rd6+2];
	ld.global.u8 	%rs14, [%rd6+3];
	ld.global.u8 	%rs19, [%rd6+1];
	setp.eq.s16 	%p34, %rs2, 0;
	setp.eq.s16 	%p35, %rs19, 0;
	or.pred  	%p36, %p34, %p35;
	setp.eq.s16 	%p37, %rs2, %rs19;
	or.pred  	%p158, %p36, %p37;
	not.pred 	%p38, %p36;
	and.pred  	%p39, %p38, %p37;
	not.pred 	%p40, %p39;
	@%p40 bra 	$L__BB1_7;
	setp.eq.s16 	%p41, %rs3, 0;
	setp.eq.s16 	%p42, %rs13, 0;
	or.pred  	%p43, %p41, %p42;
	setp.eq.s16 	%p44, %rs3, %rs13;
	or.pred  	%p158, %p43, %p44;
	not.pred 	%p45, %p43;
	and.pred  	%p46, %p45, %p44;
	not.pred 	%p47, %p46;
	@%p47 bra 	$L__BB1_7;
	setp.eq.s16 	%p48, %rs4, 0;
	setp.eq.s16 	%p49, %rs14, 0;
	or.pred  	%p50, %p48, %p49;
	setp.eq.s16 	%p51, %rs4, %rs14;
	or.pred  	%p158, %p50, %p51;
$L__BB1_7:
	mov.b64 	%rd33, 0;
	not.pred 	%p52, %p158;
	@%p52 bra 	$L__BB1_8;
	bra.uni 	$L__BB1_28;
$L__BB1_8:
	setp.eq.s16 	%p53, %rs15, 0;
	ld.global.u32 	%r15, [%rd2+4];
	shl.b32 	%r16, %r15, 2;
	cvt.s64.s32 	%rd23, %r16;
	add.s64 	%rd7, %rd1, %rd23;
	ld.global.u8 	%rs28, [%rd7];
	setp.eq.s16 	%p54, %rs28, 0;
	or.pred  	%p55, %p53, %p54;
	setp.eq.s16 	%p56, %rs15, %rs28;
	or.pred  	%p154, %p55, %p56;
	not.pred 	%p57, %p55;
	and.pred  	%p58, %p57, %p56;
	not.pred 	%p59, %p58;
	@%p59 bra 	$L__BB1_12;
	ld.global.u8 	%rs5, [%rd7+2];
	ld.global.u8 	%rs6, [%rd7+3];
	ld.global.u8 	%rs31, [%rd7+1];
	setp.eq.s16 	%p60, %rs2, 0;
	setp.eq.s16 	%p61, %rs31, 0;
	or.pred  	%p62, %p60, %p61;
	setp.eq.s16 	%p63, %rs2, %rs31;
	or.pred  	%p154, %p62, %p63;
	not.pred 	%p64, %p62;
	and.pred  	%p65, %p64, %p63;
	not.pred 	%p66, %p65;
	@%p66 bra 	$L__BB1_12;
	setp.eq.s16 	%p67, %rs3, 0;
	setp.eq.s16 	%p68, %rs5, 0;
	or.pred  	%p69, %p67, %p68;
	setp.eq.s16 	%p70, %rs3, %rs5;
	or.pred  	%p154, %p69, %p70;
	not.pred 	%p71, %p69;
	and.pred  	%p72, %p71, %p70;
	not.pred 	%p73, %p72;
	@%p73 bra 	$L__BB1_12;
	setp.eq.s16 	%p74, %rs4, 0;
	setp.eq.s16 	%p75, %rs6, 0;
	or.pred  	%p76, %p74, %p75;
	setp.eq.s16 	%p77, %rs4, %rs6;
	or.pred  	%p154, %p76, %p77;
$L__BB1_12:
	mov.b64 	%rd33, 1;
	@%p154 bra 	$L__BB1_28;
	setp.eq.s16 	%p78, %rs15, 0;
	ld.global.u32 	%r17, [%rd2+8];
	shl.b32 	%r18, %r17, 2;
	cvt.s64.s32 	%rd25, %r18;
	add.s64 	%rd8, %rd1, %rd25;
	ld.global.u8 	%rs40, [%rd8];
	setp.eq.s16 	%p79, %rs40, 0;
	or.pred  	%p80, %p78, %p79;
	setp.eq.s16 	%p81, %rs15, %rs40;
	or.pred  	%p155, %p80, %p81;
	not.pred 	%p82, %p80;
	and.pred  	%p83, %p82, %p81;
	not.pred 	%p84, %p83;
	@%p84 bra 	$L__BB1_17;
	ld.global.u8 	%rs7, [%rd8+2];
	ld.global.u8 	%rs8, [%rd8+3];
	ld.global.u8 	%rs43, [%rd8+1];
	setp.eq.s16 	%p85, %rs2, 0;
	setp.eq.s16 	%p86, %rs43, 0;
	or.pred  	%p87, %p85, %p86;
	setp.eq.s16 	%p88, %rs2, %rs43;
	or.pred  	%p155, %p87, %p88;
	not.pred 	%p89, %p87;
	and.pred  	%p90, %p89, %p88;
	not.pred 	%p91, %p90;
	@%p91 bra 	$L__BB1_17;
	setp.eq.s16 	%p92, %rs3, 0;
	setp.eq.s16 	%p93, %rs7, 0;
	or.pred  	%p94, %p92, %p93;
	setp.eq.s16 	%p95, %rs3, %rs7;
	or.pred  	%p155, %p94, %p95;
	not.pred 	%p96, %p94;
	and.pred  	%p97, %p96, %p95;
	not.pred 	%p98, %p97;
	@%p98 bra 	$L__BB1_17;
	setp.eq.s16 	%p99, %rs4, 0;
	setp.eq.s16 	%p100, %rs8, 0;
	or.pred  	%p101, %p99, %p100;
	setp.eq.s16 	%p102, %rs4, %rs8;
	or.pred  	%p155, %p101, %p102;
$L__BB1_17:
	mov.b64 	%rd33, 2;
	@%p155 bra 	$L__BB1_28;
	setp.eq.s16 	%p103, %rs15, 0;
	ld.global.u32 	%r19, [%rd2+12];
	shl.b32 	%r20, %r19, 2;
	cvt.s64.s32 	%rd27, %r20;
	add.s64 	%rd9, %rd1, %rd27;
	ld.global.u8 	%rs52, [%rd9];
	setp.eq.s16 	%p104, %rs52, 0;
	or.pred  	%p105, %p103, %p104;
	setp.eq.s16 	%p106, %rs15, %rs52;
	or.pred  	%p156, %p105, %p106;
	not.pred 	%p107, %p105;
	and.pred  	%p108, %p107, %p106;
	not.pred 	%p109, %p108;
	@%p109 bra 	$L__BB1_22;
	ld.global.u8 	%rs9, [%rd9+2];
	ld.global.u8 	%rs10, [%rd9+3];
	ld.global.u8 	%rs55, [%rd9+1];
	setp.eq.s16 	%p110, %rs2, 0;
	setp.eq.s16 	%p111, %rs55, 0;
	or.pred  	%p112, %p110, %p111;
	setp.eq.s16 	%p113, %rs2, %rs55;
	or.pred  	%p156, %p112, %p113;
	not.pred 	%p114, %p112;
	and.pred  	%p115, %p114, %p113;
	not.pred 	%p116, %p115;
	@%p116 bra 	$L__BB1_22;
	setp.eq.s16 	%p117, %rs3, 0;
	setp.eq.s16 	%p118, %rs9, 0;
	or.pred  	%p119, %p117, %p118;
	setp.eq.s16 	%p120, %rs3, %rs9;
	or.pred  	%p156, %p119, %p120;
	not.pred 	%p121, %p119;
	and.pred  	%p122, %p121, %p120;
	not.pred 	%p123, %p122;
	@%p123 bra 	$L__BB1_22;
	setp.eq.s16 	%p124, %rs4, 0;
	setp.eq.s16 	%p125, %rs10, 0;
	or.pred  	%p126, %p124, %p125;
	setp.eq.s16 	%p127, %rs4, %rs10;
	or.pred  	%p156, %p126, %p127;
$L__BB1_22:
	mov.b64 	%rd33, 3;
	@%p156 bra 	$L__BB1_28;
	setp.eq.s16 	%p128, %rs15, 0;
	ld.global.u32 	%r21, [%rd2+16];
	shl.b32 	%r22, %r21, 2;
	cvt.s64.s32 	%rd29, %r22;
	add.s64 	%rd10, %rd1, %rd29;
	ld.global.u8 	%rs64, [%rd10];
	setp.eq.s16 	%p129, %rs64, 0;
	or.pred  	%p130, %p128, %p129;
	setp.eq.s16 	%p131, %rs15, %rs64;
	or.pred  	%p157, %p130, %p131;
	not.pred 	%p132, %p130;
	and.pred  	%p133, %p132, %p131;
	not.pred 	%p134, %p133;
	@%p134 bra 	$L__BB1_27;
	ld.global.u8 	%rs11, [%rd10+2];
	ld.global.u8 	%rs12, [%rd10+3];
	ld.global.u8 	%rs67, [%rd10+1];
	setp.eq.s16 	%p135, %rs2, 0;
	setp.eq.s16 	%p136, %rs67, 0;
	or.pred  	%p137, %p135, %p136;
	setp.eq.s16 	%p138, %rs2, %rs67;
	or.pred  	%p157, %p137, %p138;
	not.pred 	%p139, %p137;
	and.pred  	%p140, %p139, %p138;
	not.pred 	%p141, %p140;
	@%p141 bra 	$L__BB1_27;
	setp.eq.s16 	%p142, %rs3, 0;
	setp.eq.s16 	%p143, %rs11, 0;
	or.pred  	%p144, %p142, %p143;
	setp.eq.s16 	%p145, %rs3, %rs11;
	or.pred  	%p157, %p144, %p145;
	not.pred 	%p146, %p144;
	and.pred  	%p147, %p146, %p145;
	not.pred 	%p148, %p147;
	@%p148 bra 	$L__BB1_27;
	setp.eq.s16 	%p149, %rs4, 0;
	setp.eq.s16 	%p150, %rs12, 0;
	or.pred  	%p151, %p149, %p150;
	setp.eq.s16 	%p152, %rs4, %rs12;
	or.pred  	%p157, %p151, %p152;
$L__BB1_27:
	mov.b64 	%rd33, 4;
	@%p157 bra 	$L__BB1_28;
	bra.uni 	$L__BB1_29;
$L__BB1_28:
	shl.b64 	%rd31, %rd33, 2;
	add.s64 	%rd32, %rd5, %rd31;
	atom.global.add.u32 	%r23, [%rd32], 1;
	ld.global.u32 	%r26, [%rd3+4];
$L__BB1_29:
	setp.lt.s32 	%p153, %r25, %r26;
	@%p153 bra 	$L__BB1_3;
$L__BB1_30:
	ret;

}


// ===== COMPILED SASS (sm_100) =====

	.target	sm_100

	.elftype	@"ET_EXEC"


//--------------------- .note.nv.tkinfo           --------------------------
	.section	.note.nv.tkinfo,"",@"SHT_NOTE"
	.sectionflags	@"SHF_NOTE_NV_TKINFO"
	.tkinfo
        /*0018*/ 	.word	0x00000002
        /*0030*/ 	.string	""
        /*0030*/ 	.string	"ptxas"
        /*0030*/ 	.string	"Cuda compilation tools, release 13.0, V13.0.88"
        /*0030*/ 	.string	"Build cuda_13.0.r13.0/compiler.36424714_0"
        /*0030*/ 	.string	"-arch sm_100 -m 64 "



//--------------------- .note.nv.cuinfo           --------------------------
	.section	.note.nv.cuinfo,"",@"SHT_NOTE"
	.sectionflags	@"SHF_NOTE_NV_CUINFO"
        /*0018*/ 	.short	0x0002
        /*001a*/ 	.short	0x0064
        /*001c*/ 	.short	0x0082
	.zero		2


//--------------------- .nv.info                  --------------------------
	.section	.nv.info,"",@"SHT_CUDA_INFO"
	.align	4


	//----- nvinfo : EIATTR_REGCOUNT
	.align		4
        /*0000*/ 	.byte	0x04, 0x2f
        /*0002*/ 	.short	(.L_1 - .L_0)
	.align		4
.L_0:
        /*0004*/ 	.word	index@(_Z9pesquisarPcS_PiS0_ij)
        /*0008*/ 	.word	0x00000011


	//----- nvinfo : EIATTR_FRAME_SIZE
	.align		4
.L_1:
        /*000c*/ 	.byte	0x04, 0x11
        /*000e*/ 	.short	(.L_3 - .L_2)
	.align		4
.L_2:
        /*0010*/ 	.word	index@(_Z9pesquisarPcS_PiS0_ij)
        /*0014*/ 	.word	0x00000000


	//----- nvinfo : EIATTR_REGCOUNT
	.align		4
.L_3:
        /*0018*/ 	.byte	0x04, 0x2f
        /*001a*/ 	.short	(.L_5 - .L_4)
	.align		4
.L_4:
        /*001c*/ 	.word	index@(_Z19compararEncontradosPcS_PiS0_S0_ii)
        /*0020*/ 	.word	0x00000017


	//----- nvinfo : EIATTR_FRAME_SIZE
	.align		4
.L_5:
        /*0024*/ 	.byte	0x04, 0x11
        /*0026*/ 	.short	(.L_7 - .L_6)
	.align		4
.L_6:
        /*0028*/ 	.word	index@(_Z19compararEncontradosPcS_PiS0_S0_ii)
        /*002c*/ 	.word	0x00000000


	//----- nvinfo : EIATTR_MIN_STACK_SIZE
	.align		4
.L_7:
        /*0030*/ 	.byte	0x04, 0x12
        /*0032*/ 	.short	(.L_9 - .L_8)
	.align		4
.L_8:
        /*0034*/ 	.word	index@(_Z19compararEncontradosPcS_PiS0_S0_ii)
        /*0038*/ 	.word	0x00000000


	//----- nvinfo : EIATTR_MIN_STACK_SIZE
	.align		4
.L_9:
        /*003c*/ 	.byte	0x04, 0x12
        /*003e*/ 	.short	(.L_11 - .L_10)
	.align		4
.L_10:
        /*0040*/ 	.word	index@(_Z9pesquisarPcS_PiS0_ij)
        /*0044*/ 	.word	0x00000000
.L_11:


//--------------------- .nv.compat                --------------------------
	.section	.nv.compat,"",@"SHT_CUDA_COMPAT_INFO"
	.align	4
        /*0000*/ 	.byte	0x02, 0x09, 0x00, 0x00, 0x02, 0x02, 0x01, 0x00, 0x02, 0x05, 0x05, 0x00, 0x03, 0x07, 0x01, 0x01
        /*0010*/ 	.byte	0x02, 0x03, 0x00, 0x00, 0x02, 0x06, 0x01, 0x00, 0x04, 0x0b, 0x08, 0x00, 0x09, 0x00, 0x00, 0x00
        /*0020*/ 	.byte	0x00, 0x00, 0x00, 0x00


//--------------------- .nv.info._Z19compararEncontradosPcS_PiS0_S0_ii --------------------------
	.section	.nv.info._Z19compararEncontradosPcS_PiS0_S0_ii,"",@"SHT_CUDA_INFO"
	.sectionflags	@""
	.align	4


	//----- nvinfo : EIATTR_CUDA_API_VERSION
	.align		4
        /*0000*/ 	.byte	0x04, 0x37
        /*0002*/ 	.short	(.L_13 - .L_12)
.L_12:
        /*0004*/ 	.word	0x00000082


	//----- nvinfo : EIATTR_KPARAM_INFO
	.align		4
.L_13:
        /*0008*/ 	.byte	0x04, 0x17
        /*000a*/ 	.short	(.L_15 - .L_14)
.L_14:
        /*000c*/ 	.word	0x00000000
        /*0010*/ 	.short	0x0006
        /*0012*/ 	.short	0x002c
        /*0014*/ 	.byte	0x00, 0xf0, 0x11, 0x00


	//----- nvinfo : EIATTR_KPARAM_INFO
	.align		4
.L_15:
        /*0018*/ 	.byte	0x04, 0x17
        /*001a*/ 	.short	(.L_17 - .L_16)
.L_16:
        /*001c*/ 	.word	0x00000000
        /*0020*/ 	.short	0x0005
        /*0022*/ 	.short	0x0028
        /*0024*/ 	.byte	0x00, 0xf0, 0x11, 0x00


	//----- nvinfo : EIATTR_KPARAM_INFO
	.align		4
.L_17:
        /*0028*/ 	.byte	0x04, 0x17
        /*002a*/ 	.short	(.L_19 - .L_18)
.L_18:
        /*002c*/ 	.word	0x00000000
        /*0030*/ 	.short	0x0004
        /*0032*/ 	.short	0x0020
        /*0034*/ 	.byte	0x00, 0xf5, 0x21, 0x00


	//----- nvinfo : EIATTR_KPARAM_INFO
	.align		4
.L_19:
        /*0038*/ 	.byte	0x04, 0x17
        /*003a*/ 	.short	(.L_21 - .L_20)
.L_20:
        /*003c*/ 	.word	0x00000000
        /*0040*/ 	.short	0x0003
        /*0042*/ 	.short	0x0018
        /*0044*/ 	.byte	0x00, 0xf5, 0x21, 0x00


	//----- nvinfo : EIATTR_KPARAM_INFO
	.align		4
.L_21:
        /*0048*/ 	.byte	0x04, 0x17
        /*004a*/ 	.short	(.L_23 - .L_22)
.L_22:
        /*004c*/ 	.word	0x00000000
        /*0050*/ 	.short	0x0002
        /*0052*/ 	.short	0x0010
        /*0054*/ 	.byte	0x00, 0xf5, 0x21, 0x00


	//----- nvinfo : EIATTR_KPARAM_INFO
	.align		4
.L_23:
        /*0058*/ 	.byte	0x04, 0x17
        /*005a*/ 	.short	(.L_25 - .L_24)
.L_24:
        /*005c*/ 	.word	0x00000000
        /*0060*/ 	.short	0x0001
        /*0062*/ 	.short	0x0008
        /*0064*/ 	.byte	0x00, 0xf5, 0x21, 0x00


	//----- nvinfo : EIATTR_KPARAM_INFO
	.align		4
.L_25:
        /*0068*/ 	.byte	0x04, 0x17
        /*006a*/ 	.short	(.L_27 - .L_26)
.L_26:
        /*006c*/ 	.word	0x00000000
        /*0070*/ 	.short	0x0000
        /*0072*/ 	.short	0x0000
        /*0074*/ 	.byte	0x00, 0xf5, 0x21, 0x00


	//----- nvinfo : EIATTR_SPARSE_MMA_MASK
	.align		4
.L_27:
        /*0078*/ 	.byte	0x03, 0x50
        /*007a*/ 	.short	0x0000


	//----- nvinfo : EIATTR_MAXREG_COUNT
	.align		4
        /*007c*/ 	.byte	0x03, 0x1b
        /*007e*/ 	.short	0x00ff


	//----- nvinfo : EIATTR_MERCURY_ISA_VERSION
	.align		4
        /*0080*/ 	.byte	0x03, 0x5f
        /*0082*/ 	.short	0x0101


	//----- nvinfo : EIATTR_VRC_CTA_INIT_COUNT
	.align		4
        /*0084*/ 	.byte	0x02, 0x4a
	.zero		1
	.zero		1


	//----- nvinfo : EIATTR_EXIT_INSTR_OFFSETS
	.align		4
        /*0088*/ 	.byte	0x04, 0x1c
        /*008a*/ 	.short	(.L_29 - .L_28)


	//   ....[0]....
.L_28:
        /*008c*/ 	.word	0x00000070


	//   ....[1]....
        /*0090*/ 	.word	0x000000e0


	//   ....[2]....
        /*0094*/ 	.word	0x00000b80


	//----- nvinfo : EIATTR_CRS_STACK_SIZE
	.align		4
.L_29:
        /*0098*/ 	.byte	0x04, 0x1e
        /*009a*/ 	.short	(.L_31 - .L_30)
.L_30:
        /*009c*/ 	.word	0x00000000


	//----- nvinfo : EIATTR_CBANK_PARAM_SIZE
	.align		4
.L_31:
        /*00a0*/ 	.byte	0x03, 0x19
        /*00a2*/ 	.short	0x0030


	//----- nvinfo : EIATTR_PARAM_CBANK
	.align		4
        /*00a4*/ 	.byte	0x04, 0x0a
        /*00a6*/ 	.short	(.L_33 - .L_32)
	.align		4
.L_32:
        /*00a8*/ 	.word	index@(.nv.constant0._Z19compararEncontradosPcS_PiS0_S0_ii)
        /*00ac*/ 	.short	0x0380
        /*00ae*/ 	.short	0x0030


	//----- nvinfo : EIATTR_SW_WAR
	.align		4
.L_33:
        /*00b0*/ 	.byte	0x04, 0x36
        /*00b2*/ 	.short	(.L_35 - .L_34)
.L_34:
        /*00b4*/ 	.word	0x00000008
.L_35:


//--------------------- .nv.info._Z9pesquisarPcS_PiS0_ij --------------------------
	.section	.nv.info._Z9pesquisarPcS_PiS0_ij,"",@"SHT_CUDA_INFO"
	.sectionflags	@""
	.align	4


	//----- nvinfo : EIATTR_CUDA_API_VERSION
	.align		4
        /*0000*/ 	.byte	0x04, 0x37
        /*0002*/ 	.short	(.L_37 - .L_36)
.L_36:
        /*0004*/ 	.word	0x00000082


	//----- nvinfo : EIATTR_KPARAM_INFO
	.align		4
.L_37:
        /*0008*/ 	.byte	0x04, 0x17
        /*000a*/ 	.short	(.L_39 - .L_38)
.L_38:
        /*000c*/ 	.word	0x00000000
        /*0010*/ 	.short	0x0005
        /*0012*/ 	.short	0x0024
        /*0014*/ 	.byte	0x00, 0xf0, 0x11, 0x00


	//----- nvinfo : EIATTR_KPARAM_INFO
	.align		4
.L_39:
        /*0018*/ 	.byte	0x04, 0x17
        /*001a*/ 	.short	(.L_41 - .L_40)
.L_40:
        /*001c*/ 	.word	0x00000000
        /*0020*/ 	.short	0x0004
        /*0022*/ 	.short	0x0020
        /*0024*/ 	.byte	0x00, 0xf0, 0x11, 0x00


	//----- nvinfo : EIATTR_KPARAM_INFO
	.align		4
.L_41:
        /*0028*/ 	.byte	0x04, 0x17
        /*002a*/ 	.short	(.L_43 - .L_42)
.L_42:
        /*002c*/ 	.word	0x00000000
        /*0030*/ 	.short	0x0003
        /*0032*/ 	.short	0x0018
        /*0034*/ 	.byte	0x00, 0xf5, 0x21, 0x00


	//----- nvinfo : EIATTR_KPARAM_INFO
	.align		4
.L_43:
        /*0038*/ 	.byte	0x04, 0x17
        /*003a*/ 	.short	(.L_45 - .L_44)
.L_44:
        /*003c*/ 	.word	0x00000000
        /*0040*/ 	.short	0x0002
        /*0042*/ 	.short	0x0010
        /*0044*/ 	.byte	0x00, 0xf5, 0x21, 0x00


	//----- nvinfo : EIATTR_KPARAM_INFO
	.align		4
.L_45:
        /*0048*/ 	.byte	0x04, 0x17
        /*004a*/ 	.short	(.L_47 - .L_46)
.L_46:
        /*004c*/ 	.word	0x00000000
        /*0050*/ 	.short	0x0001
        /*0052*/ 	.short	0x0008
        /*0054*/ 	.byte	0x00, 0xf5, 0x21, 0x00


	//----- nvinfo : EIATTR_KPARAM_INFO
	.align		4
.L_47:
        /*0058*/ 	.byte	0x04, 0x17
        /*005a*/ 	.short	(.L_49 - .L_48)
.L_48:
        /*005c*/ 	.word	0x00000000
        /*0060*/ 	.short	0x0000
        /*0062*/ 	.short	0x0000
        /*0064*/ 	.byte	0x00, 0xf5, 0x21, 0x00


	//----- nvinfo : EIATTR_SPARSE_MMA_MASK
	.align		4
.L_49:
        /*0068*/ 	.byte	0x03, 0x50
        /*006a*/ 	.short	0x0000


	//----- nvinfo : EIATTR_MAXREG_COUNT
	.align		4
        /*006c*/ 	.byte	0x03, 0x1b
        /*006e*/ 	.short	0x00ff


	//----- nvinfo : EIATTR_MERCURY_ISA_VERSION
	.align		4
        /*0070*/ 	.byte	0x03, 0x5f
        /*0072*/ 	.short	0x0101


	//----- nvinfo : EIATTR_VRC_CTA_INIT_COUNT
	.align		4
        /*0074*/ 	.byte	0x02, 0x4a
	.zero		1
	.zero		1


	//----- nvinfo : EIATTR_EXIT_INSTR_OFFSETS
	.align		4
        /*0078*/ 	.byte	0x04, 0x1c
        /*007a*/ 	.short	(.L_51 - .L_50)


	//   ....[0]....
.L_50:
        /*007c*/ 	.word	0x00000070


	//   ....[1]....
        /*0080*/ 	.word	0x000000e0


	//   ....[2]....
        /*0084*/ 	.word	0x00000750


	//----- nvinfo : EIATTR_CRS_STACK_SIZE
	.align		4
.L_51:
        /*0088*/ 	.byte	0x04, 0x1e
        /*008a*/ 	.short	(.L_53 - .L_52)
.L_52:
        /*008c*/ 	.word	0x00000000


	//----- nvinfo : EIATTR_CBANK_PARAM_SIZE
	.align		4
.L_53:
        /*0090*/ 	.byte	0x03, 0x19
        /*0092*/ 	.short	0x0028


	//----- nvinfo : EIATTR_PARAM_CBANK
	.align		4
        /*0094*/ 	.byte	0x04, 0x0a
        /*0096*/ 	.short	(.L_55 - .L_54)
	.align		4
.L_54:
        /*0098*/ 	.word	index@(.nv.constant0._Z9pesquisarPcS_PiS0_ij)
        /*009c*/ 	.short	0x0380
        /*009e*/ 	.short	0x0028


	//----- nvinfo : EIATTR_SW_WAR
	.align		4
.L_55:
        /*00a0*/ 	.byte	0x04, 0x36
        /*00a2*/ 	.short	(.L_57 - .L_56)
.L_56:
        /*00a4*/ 	.word	0x00000008
.L_57:


//--------------------- .nv.callgraph             --------------------------
	.section	.nv.callgraph,"",@"SHT_CUDA_CALLGRAPH"
	.align	4
	.sectionentsize	8
	.align		4
        /*0000*/ 	.word	0x00000000
	.align		4
        /*0004*/ 	.word	0xffffffff
	.align		4
        /*0008*/ 	.word	0x00000000
	.align		4
        /*000c*/ 	.word	0xfffffffe
	.align		4
        /*0010*/ 	.word	0x00000000
	.align		4
        /*0014*/ 	.word	0xfffffffd
	.align		4
        /*0018*/ 	.word	0x00000000
	.align		4
        /*001c*/ 	.word	0xfffffffc


//--------------------- .text._Z19compararEncontradosPcS_PiS0_S0_ii --------------------------
	.section	.text._Z19compararEncontradosPcS_PiS0_S0_ii,"ax",@progbits
	.align	128
        .global         _Z19compararEncontradosPcS_PiS0_S0_ii
        .type           _Z19compararEncontradosPcS_PiS0_S0_ii,@function
        .size           _Z19compararEncontradosPcS_PiS0_S0_ii,(.L_x_27 - _Z19compararEncontradosPcS_PiS0_S0_ii)
        .other          _Z19compararEncontradosPcS_PiS0_S0_ii,@"STO_CUDA_ENTRY STV_DEFAULT"
_Z19compararEncontradosPcS_PiS0_S0_ii:
.text._Z19compararEncontradosPcS_PiS0_S0_ii:
[----:B------:R-:W-:Y:S01]  /*0000*/  LDC R1, c[0x0][0x37c] ;  /* 0x0000df00ff017b82 */ /* 0x000fe20000000800 */
[----:B------:R-:W0:Y:S07]  /*0010*/  S2R R0, SR_TID.X ;  /* 0x0000000000007919 */ /* 0x000e2e0000002100 */
[----:B------:R-:W0:Y:S01]  /*0020*/  S2UR UR4, SR_CTAID.X ;  /* 0x00000000000479c3 */ /* 0x000e220000002500 */
[----:B------:R-:W1:Y:S07]  /*0030*/  LDCU UR5, c[0x0][0x3ac] ;  /* 0x00007580ff0577ac */ /* 0x000e6e0008000800 */
[----:B------:R-:W0:Y:S02]  /*0040*/  LDC R3, c[0x0][0x360] ;  /* 0x0000d800ff037b82 */ /* 0x000e240000000800 */
[----:B0-----:R-:W-:-:S05]  /*0050*/  IMAD R3, R3, UR4, R0 ;  /* 0x0000000403037c24 */ /* 0x001fca000f8e0200 */
[----:B-1----:R-:W-:-:S13]  /*0060*/  ISETP.GE.AND P0, PT, R3, UR5, PT ;  /* 0x0000000503007c0c */ /* 0x002fda000bf06270 */
[----:B------:R-:W-:Y:S05]  /*0070*/  @P0 EXIT ;  /* 0x000000000000094d */ /* 0x000fea0003800000 */
[----:B------:R-:W0:Y:S01]  /*0080*/  LDC.64 R8, c[0x0][0x390] ;  /* 0x0000e400ff087b82 */ /* 0x000e220000000a00 */
[----:B------:R-:W1:Y:S01]  /*0090*/  LDCU.64 UR4, c[0x0][0x358] ;  /* 0x00006b00ff0477ac */ /* 0x000e620008000a00 */
[----:B0-----:R-:W-:-:S05]  /*00a0*/  IMAD.WIDE R8, R3, 0x4, R8 ;  /* 0x0000000403087825 */ /* 0x001fca00078e0208 */
[----:B-1----:R-:W2:Y:S04]  /*00b0*/  LDG.E R0, desc[UR4][R8.64] ;  /* 0x0000000408007981 */ /* 0x002ea8000c1e1900 */
[----:B------:R-:W2:Y:S02]  /*00c0*/  LDG.E R11, desc[UR4][R8.64+0x4] ;  /* 0x00000404080b7981 */ /* 0x000ea4000c1e1900 */
[----:B--2---:R-:W-:-:S13]  /*00d0*/  ISETP.GE.AND P0, PT, R0, R11, PT ;  /* 0x0000000b0000720c */ /* 0x004fda0003f06270 */
[----:B------:R-:W-:Y:S05]  /*00e0*/  @P0 EXIT ;  /* 0x000000000000094d */ /* 0x000fea0003800000 */
[----:B------:R-:W0:Y:S01]  /*00f0*/  LDC.64 R6, c[0x0][0x398] ;  /* 0x0000e600ff067b82 */ /* 0x000e220000000a00 */
[----:B------:R-:W1:Y:S07]  /*0100*/  LDCU.64 UR6, c[0x0][0x3a0] ;  /* 0x00007400ff0677ac */ /* 0x000e6e0008000a00 */
[----:B------:R-:W2:Y:S08]  /*0110*/  LDC.64 R4, c[0x0][0x380] ;  /* 0x0000e000ff047b82 */ /* 0x000eb00000000a00 */
[----:B------:R-:W3:Y:S02]  /*0120*/  LDC.64 R2, c[0x0][0x388] ;  /* 0x0000e200ff027b82 */ /* 0x000ee40000000a00 */
.L_x_14:
[----:B0-----:R-:W4:Y:S01]  /*0130*/  LDG.E R10, desc[UR4][R6.64] ;  /* 0x00000004060a7981 */ /* 0x001f22000c1e1900 */
[----:B--2---:R-:W-:-:S04]  /*0140*/  IADD3 R18, P0, PT, R0, R4, RZ ;  /* 0x0000000400127210 */ /* 0x004fc80007f1e0ff */
[----:B------:R-:W-:-:S05]  /*0150*/  LEA.HI.X.SX32 R19, R0, R5, 0x1, P0 ;  /* 0x0000000500137211 */ /* 0x000fca00000f0eff */
[----:B------:R0:W5:Y:S04]  /*0160*/  LDG.E.U8 R14, desc[UR4][R18.64+0x1] ;  /* 0x00000104120e7981 */ /* 0x000168000c1e1100 */
[----:B------:R0:W5:Y:S04]  /*0170*/  LDG.E.U8 R15, desc[UR4][R18.64+0x2] ;  /* 0x00000204120f7981 */ /* 0x000168000c1e1100 */
[----:B------:R0:W5:Y:S01]  /*0180*/  LDG.E.U8 R16, desc[UR4][R18.64+0x3] ;  /* 0x0000030412107981 */ /* 0x000162000c1e1100 */
[----:B----4-:R-:W-:-:S05]  /*0190*/  IMAD.SHL.U32 R10, R10, 0x4, RZ ;  /* 0x000000040a0a7824 */ /* 0x010fca00078e00ff */
[----:B---3--:R-:W-:-:S04]  /*01a0*/  IADD3 R12, P1, PT, R10, R2, RZ ;  /* 0x000000020a0c7210 */ /* 0x008fc80007f3e0ff */
[----:B------:R-:W-:Y:S02]  /*01b0*/  LEA.HI.X.SX32 R13, R10, R3, 0x1, P1 ;  /* 0x000000030a0d7211 */ /* 0x000fe400008f0eff */
[----:B------:R-:W2:Y:S04]  /*01c0*/  LDG.E.U8 R10, desc[UR4][R18.64] ;  /* 0x00000004120a7981 */ /* 0x000ea8000c1e1100 */
[----:B------:R-:W3:Y:S01]  /*01d0*/  LDG.E.U8 R17, desc[UR4][R12.64] ;  /* 0x000000040c117981 */ /* 0x000ee2000c1e1100 */
[----:B------:R-:W-:Y:S01]  /*01e0*/  BSSY.RECONVERGENT B0, `(.L_x_0) ;  /* 0x0000016000007945 */ /* 0x000fe20003800200 */
[----:B------:R-:W-:Y:S01]  /*01f0*/  IMAD.MOV.U32 R20, RZ, RZ, RZ ;  /* 0x000000ffff147224 */ /* 0x000fe200078e00ff */
[----:B---3--:R-:W-:-:S04]  /*0200*/  ISETP.NE.AND P1, PT, R17, RZ, PT ;  /* 0x000000ff1100720c */ /* 0x008fc80003f25270 */
[----:B--2---:R-:W-:-:S04]  /*0210*/  ISETP.EQ.OR P1, PT, R10, RZ, !P1 ;  /* 0x000000ff0a00720c */ /* 0x004fc80004f22670 */
[CC--:B------:R-:W-:Y:S02]  /*0220*/  ISETP.EQ.AND P0, PT, R10.reuse, R17.reuse, !P1 ;  /* 0x000000110a00720c */ /* 0x0c0fe40004f02270 */
[----:B------:R-:W-:-:S11]  /*0230*/  ISETP.EQ.OR P1, PT, R10, R17, P1 ;  /* 0x000000110a00720c */ /* 0x000fd60000f22670 */
[----:B0-----:R-:W-:Y:S05]  /*0240*/  @!P0 BRA `(.L_x_1) ;  /* 0x00000000003c8947 */ /* 0x001fea0003800000 */
[----:B------:R-:W2:Y:S02]  /*0250*/  LDG.E.U8 R17, desc[UR4][R12.64+0x1] ;  /* 0x000001040c117981 */ /* 0x000ea4000c1e1100 */
[----:B--2---:R-:W-:-:S04]  /*0260*/  ISETP.NE.AND P0, PT, R17, RZ, PT ;  /* 0x000000ff1100720c */ /* 0x004fc80003f05270 */
[----:B-----5:R-:W-:-:S04]  /*0270*/  ISETP.EQ.OR P0, PT, R14, RZ, !P0 ;  /* 0x000000ff0e00720c */ /* 0x020fc80004702670 */
[CC--:B------:R-:W-:Y:S02]  /*0280*/  ISETP.EQ.OR P1, PT, R14.reuse, R17.reuse, P0 ;  /* 0x000000110e00720c */ /* 0x0c0fe40000722670 */
[----:B------:R-:W-:-:S13]  /*0290*/  ISETP.EQ.AND P0, PT, R14, R17, !P0 ;  /* 0x000000110e00720c */ /* 0x000fda0004702270 */
[----:B------:R-:W-:Y:S05]  /*02a0*/  @!P0 BRA `(.L_x_1) ;  /* 0x0000000000248947 */ /* 0x000fea0003800000 */
[----:B------:R-:W2:Y:S04]  /*02b0*/  LDG.E.U8 R18, desc[UR4][R12.64+0x2] ;  /* 0x000002040c127981 */ /* 0x000ea8000c1e1100 */
[----:B------:R-:W3:Y:S01]  /*02c0*/  LDG.E.U8 R17, desc[UR4][R12.64+0x3] ;  /* 0x000003040c117981 */ /* 0x000ee2000c1e1100 */
[----:B--2---:R-:W-:-:S04]  /*02d0*/  ISETP.NE.AND P1, PT, R18, RZ, PT ;  /* 0x000000ff1200720c */ /* 0x004fc80003f25270 */
[----:B------:R-:W-:-:S04]  /*02e0*/  ISETP.EQ.OR P1, PT, R15, RZ, !P1 ;  /* 0x000000ff0f00720c */ /* 0x000fc80004f22670 */
[CC--:B------:R-:W-:Y:S02]  /*02f0*/  ISETP.EQ.AND P2, PT, R15.reuse, R18.reuse, !P1 ;  /* 0x000000120f00720c */ /* 0x0c0fe40004f42270 */
[----:B------:R-:W-:-:S11]  /*0300*/  ISETP.EQ.OR P1, PT, R15, R18, P1 ;  /* 0x000000120f00720c */ /* 0x000fd60000f22670 */
[----:B---3--:R-:W-:-:S04]  /*0310*/  @P2 ISETP.NE.AND P0, PT, R17, RZ, PT ;  /* 0x000000ff1100220c */ /* 0x008fc80003f05270 */
[----:B------:R-:W-:-:S04]  /*0320*/  @P2 ISETP.EQ.OR P0, PT, R16, RZ, !P0 ;  /* 0x000000ff1000220c */ /* 0x000fc80004702670 */
[----:B------:R-:W-:-:S13]  /*0330*/  @P2 ISETP.EQ.OR P1, PT, R16, R17, P0 ;  /* 0x000000111000220c */ /* 0x000fda0000722670 */
.L_x_1:
[----:B-1----:R-:W-:Y:S05]  /*0340*/  BSYNC.RECONVERGENT B0 ;  /* 0x0000000000007941 */ /* 0x002fea0003800200 */
.L_x_0:
[----:B------:R-:W-:Y:S04]  /*0350*/  BSSY.RECONVERGENT B1, `(.L_x_2) ;  /* 0x0000080000017945 */ /* 0x000fe80003800200 */
[----:B------:R-:W-:Y:S01]  /*0360*/  BSSY.RELIABLE B0, `(.L_x_3) ;  /* 0x0000079000007945 */ /* 0x000fe20003800100 */
[----:B------:R-:W-:Y:S02]  /*0370*/  IMAD.MOV.U32 R17, RZ, RZ, RZ ;  /* 0x000000ffff117224 */ /* 0x000fe400078e00ff */
[----:B------:R-:W-:Y:S01]  /*0380*/  VIADD R0, R0, 0x1 ;  /* 0x0000000100007836 */ /* 0x000fe20000000000 */
[----:B------:R-:W-:Y:S06]  /*0390*/  @P1 BRA `(.L_x_4) ;  /* 0x0000000400d41947 */ /* 0x000fec0003800000 */
[----:B------:R-:W2:Y:S02]  /*03a0*/  LDG.E R12, desc[UR4][R6.64+0x4] ;  /* 0x00000404060c7981 */ /* 0x000ea4000c1e1900 */
[----:B--2---:R-:W-:-:S05]  /*03b0*/  IMAD.SHL.U32 R13, R12, 0x4, RZ ;  /* 0x000000040c0d7824 */ /* 0x004fca00078e00ff */
[----:B------:R-:W-:-:S04]  /*03c0*/  IADD3 R12, P0, PT, R13, R2, RZ ;  /* 0x000000020d0c7210 */ /* 0x000fc80007f1e0ff */
[----:B------:R-:W-:-:S05]  /*03d0*/  LEA.HI.X.SX32 R13, R13, R3, 0x1, P0 ;  /* 0x000000030d0d7211 */ /* 0x000fca00000f0eff */
[----:B------:R-:W2:Y:S01]  /*03e0*/  LDG.E.U8 R19, desc[UR4][R12.64] ;  /* 0x000000040c137981 */ /* 0x000ea2000c1e1100 */
[----:B------:R-:W-:Y:S01]  /*03f0*/  BSSY.RECONVERGENT B2, `(.L_x_5) ;  /* 0x0000015000027945 */ /* 0x000fe20003800200 */
[----:B--2---:R-:W-:-:S04]  /*0400*/  ISETP.NE.AND P1, PT, R19, RZ, PT ;  /* 0x000000ff1300720c */ /* 0x004fc80003f25270 */
[----:B------:R-:W-:-:S04]  /*0410*/  ISETP.EQ.OR P1, PT, R10, RZ, !P1 ;  /* 0x000000ff0a00720c */ /* 0x000fc80004f22670 */
[CC--:B------:R-:W-:Y:S02]  /*0420*/  ISETP.EQ.AND P0, PT, R10.reuse, R19.reuse, !P1 ;  /* 0x000000130a00720c */ /* 0x0c0fe40004f02270 */
[----:B------:R-:W-:-:S11]  /*0430*/  ISETP.EQ.OR P1, PT, R10, R19, P1 ;  /* 0x000000130a00720c */ /* 0x000fd60000f22670 */
[----:B------:R-:W-:Y:S05]  /*0440*/  @!P0 BRA `(.L_x_6) ;  /* 0x00000000003c8947 */ /* 0x000fea0003800000 */
        /* <DEDUP_REMOVED lines=15> */
.L_x_6:
[----:B------:R-:W-:Y:S05]  /*0540*/  BSYNC.RECONVERGENT B2 ;  /* 0x0000000000027941 */ /* 0x000fea0003800200 */
.L_x_5:
[----:B------:R-:W-:Y:S01]  /*0550*/  IMAD.MOV.U32 R20, RZ, RZ, 0x1 ;  /* 0x00000001ff147424 */ /* 0x000fe200078e00ff */
        /* <DEDUP_REMOVED lines=27> */
.L_x_8:
[----:B------:R-:W-:Y:S05]  /*0710*/  BSYNC.RECONVERGENT B2 ;  /* 0x0000000000027941 */ /* 0x000fea0003800200 */
.L_x_7:
        /* <DEDUP_REMOVED lines=28> */
.L_x_10:
[----:B------:R-:W-:Y:S05]  /*08e0*/  BSYNC.RECONVERGENT B2 ;  /* 0x0000000000027941 */ /* 0x000fea0003800200 */
.L_x_9:
        /* <DEDUP_REMOVED lines=28> */
.L_x_12:
[----:B------:R-:W-:Y:S05]  /*0ab0*/  BSYNC.RECONVERGENT B2 ;  /* 0x0000000000027941 */ /* 0x000fea0003800200 */
.L_x_11:
[----:B------:R-:W-:Y:S05]  /*0ac0*/  @!P1 BREAK.RELIABLE B0 ;  /* 0x0000000000009942 */ /* 0x000fea0003800100 */
[----:B------:R-:W-:Y:S05]  /*0ad0*/  @!P1 BRA `(.L_x_13) ;  /* 0x00000000001c9947 */ /* 0x000fea0003800000 */
[----:B------:R-:W-:-:S07]  /*0ae0*/  IMAD.MOV.U32 R20, RZ, RZ, 0x4 ;  /* 0x00000004ff147424 */ /* 0x000fce00078e00ff */
.L_x_4:
[----:B------:R-:W-:Y:S05]  /*0af0*/  BSYNC.RELIABLE B0 ;  /* 0x0000000000007941 */ /* 0x000fea0003800100 */
.L_x_3:
[----:B------:R-:W-:Y:S01]  /*0b00*/  LEA R12, P0, R20, UR6, 0x2 ;  /* 0x00000006140c7c11 */ /* 0x000fe2000f8010ff */
[----:B-----5:R-:W-:-:S03]  /*0b10*/  IMAD.MOV.U32 R15, RZ, RZ, 0x1 ;  /* 0x00000001ff0f7424 */ /* 0x020fc600078e00ff */
[----:B------:R-:W-:-:S05]  /*0b20*/  LEA.HI.X R13, R20, UR7, R17, 0x2, P0 ;  /* 0x00000007140d7c11 */ /* 0x000fca00080f1411 */
[----:B------:R0:W-:Y:S04]  /*0b30*/  REDG.E.ADD.STRONG.GPU desc[UR4][R12.64], R15 ;  /* 0x0000000f0c00798e */ /* 0x0001e8000c12e104 */
[----:B------:R0:W5:Y:S02]  /*0b40*/  LDG.E R11, desc[UR4][R8.64+0x4] ;  /* 0x00000404080b7981 */ /* 0x000164000c1e1900 */
.L_x_13:
[----:B------:R-:W-:Y:S05]  /*0b50*/  BSYNC.RECONVERGENT B1 ;  /* 0x0000000000017941 */ /* 0x000fea0003800200 */
.L_x_2:
[----:B-----5:R-:W-:-:S13]  /*0b60*/  ISETP.GE.AND P0, PT, R0, R11, PT ;  /* 0x0000000b0000720c */ /* 0x020fda0003f06270 */
[----:B------:R-:W-:Y:S05]  /*0b70*/  @!P0 BRA `(.L_x_14) ;  /* 0xfffffff4006c8947 */ /* 0x000fea000383ffff */
[----:B------:R-:W-:Y:S05]  /*0b80*/  EXIT ;  /* 0x000000000000794d */ /* 0x000fea0003800000 */
.L_x_15:
[----:B------:R-:W-:-:S00]  /*0b90*/  BRA `(.L_x_15) ;  /* 0xfffffffc00fc7947 */ /* 0x000fc0000383ffff */
[----:B------:R-:W-:-:S00]  /*0ba0*/  NOP ;  /* 0x0000000000007918 */ /* 0x000fc00000000000 */
        /* <DEDUP_REMOVED lines=13> */
.L_x_27:


//--------------------- .text._Z9pesquisarPcS_PiS0_ij --------------------------
	.section	.text._Z9pesquisarPcS_PiS0_ij,"ax",@progbits
	.align	128
        .global         _Z9pesquisarPcS_PiS0_ij
        .type           _Z9pesquisarPcS_PiS0_ij,@function
        .size           _Z9pesquisarPcS_PiS0_ij,(.L_x_28 - _Z9pesquisarPcS_PiS0_ij)
        .other          _Z9pesquisarPcS_PiS0_ij,@"STO_CUDA_ENTRY STV_DEFAULT"
_Z9pesquisarPcS_PiS0_ij:
.text._Z9pesquisarPcS_PiS0_ij:
[----:B------:R-:W-:Y:S01]  /*0000*/  LDC R1, c[0x0][0x37c] ;  /* 0x0000df00ff017b82 */ /* 0x000fe20000000800 */
[----:B------:R-:W0:Y:S07]  /*0010*/  S2R R0, SR_TID.X ;  /* 0x0000000000007919 */ /* 0x000e2e0000002100 */
[----:B------:R-:W0:Y:S01]  /*0020*/  S2UR UR4, SR_CTAID.X ;  /* 0x00000000000479c3 */ /* 0x000e220000002500 */
[----:B------:R-:W1:Y:S07]  /*0030*/  LDCU UR5, c[0x0][0x3a4] ;  /* 0x00007480ff0577ac */ /* 0x000e6e0008000800 */
[----:B------:R-:W0:Y:S02]  /*0040*/  LDC R5, c[0x0][0x360] ;  /* 0x0000d800ff057b82 */ /* 0x000e240000000800 */
[----:B0-----:R-:W-:-:S05]  /*0050*/  IMAD R5, R5, UR4, R0 ;  /* 0x0000000405057c24 */ /* 0x001fca000f8e0200 */
[----:B-1----:R-:W-:-:S13]  /*0060*/  ISETP.GE.U32.AND P0, PT, R5, UR5, PT ;  /* 0x0000000505007c0c */ /* 0x002fda000bf06070 */
        /* <DEDUP_REMOVED lines=8> */
[----:B------:R-:W-:Y:S01]  /*00f0*/  IMAD.MOV.U32 R7, RZ, RZ, R5 ;  /* 0x000000ffff077224 */ /* 0x000fe200078e0005 */
[----:B------:R-:W0:Y:S06]  /*0100*/  LDCU.64 UR8, c[0x0][0x388] ;  /* 0x00007100ff0877ac */ /* 0x000e2c0008000a00 */
.L_x_25:
[----:B------:R-:W1:Y:S02]  /*0110*/  LDCU.64 UR6, c[0x0][0x380] ;  /* 0x00007000ff0677ac */ /* 0x000e640008000a00 */
[----:B01----:R-:W-:-:S04]  /*0120*/  IADD3 R4, P0, PT, R0, UR6, RZ ;  /* 0x0000000600047c10 */ /* 0x003fc8000ff1e0ff */
[----:B------:R-:W-:-:S05]  /*0130*/  LEA.HI.X.SX32 R5, R0, UR7, 0x1, P0 ;  /* 0x0000000700057c11 */ /* 0x000fca00080f0eff */
[----:B------:R1:W5:Y:S04]  /*0140*/  LDG.E.U8 R9, desc[UR4][R4.64] ;  /* 0x0000000404097981 */ /* 0x000368000c1e1100 */
[----:B------:R1:W5:Y:S04]  /*0150*/  LDG.E.U8 R10, desc[UR4][R4.64+0x1] ;  /* 0x00000104040a7981 */ /* 0x000368000c1e1100 */
[----:B------:R1:W5:Y:S04]  /*0160*/  LDG.E.U8 R11, desc[UR4][R4.64+0x2] ;  /* 0x00000204040b7981 */ /* 0x000368000c1e1100 */
[----:B------:R1:W5:Y:S01]  /*0170*/  LDG.E.U8 R12, desc[UR4][R4.64+0x3] ;  /* 0x00000304040c7981 */ /* 0x000362000c1e1100 */
[----:B------:R-:W-:Y:S01]  /*0180*/  BSSY.RECONVERGENT B0, `(.L_x_16) ;  /* 0x000005a000007945 */ /* 0x000fe20003800200 */
[----:B------:R-:W-:-:S02]  /*0190*/  IMAD.MOV.U32 R6, RZ, RZ, RZ ;  /* 0x000000ffff067224 */ /* 0x000fc400078e00ff */
[----:B------:R-:W-:-:S07]  /*01a0*/  VIADD R0, R0, 0x1 ;  /* 0x0000000100007836 */ /* 0x000fce0000000000 */
.L_x_23:
[----:B-----5:R-:W-:Y:S02]  /*01b0*/  ISETP.NE.AND P1, PT, R9, RZ, PT ;  /* 0x000000ff0900720c */ /* 0x020fe40003f25270 */
[----:B01----:R-:W-:-:S05]  /*01c0*/  IADD3 R4, P0, PT, R6, UR8, RZ ;  /* 0x0000000806047c10 */ /* 0x003fca000ff1e0ff */
[----:B------:R-:W-:-:S06]  /*01d0*/  IMAD.X R5, RZ, RZ, UR9, P0 ;  /* 0x00000009ff057e24 */ /* 0x000fcc00080e06ff */
[----:B------:R-:W2:Y:S01]  /*01e0*/  @P1 LDG.E.U8 R8, desc[UR4][R4.64] ;  /* 0x0000000404081981 */ /* 0x000ea2000c1e1100 */
[----:B------:R-:W-:Y:S01]  /*01f0*/  PLOP3.LUT P2, PT, PT, PT, PT, 0x8, 0x80 ;  /* 0x000000000080781c */ /* 0x000fe20003f4e170 */
[----:B------:R-:W-:Y:S01]  /*0200*/  BSSY.RELIABLE B1, `(.L_x_17) ;  /* 0x000001f000017945 */ /* 0x000fe20003800100 */
[----:B------:R-:W-:Y:S02]  /*0210*/  PLOP3.LUT P0, PT, PT, PT, PT, 0x80, 0x8 ;  /* 0x000000000008781c */ /* 0x000fe40003f0f070 */
[----:B--2---:R-:W-:-:S04]  /*0220*/  @P1 ISETP.NE.AND P3, PT, R9, R8, PT ;  /* 0x000000080900120c */ /* 0x004fc80003f65270 */
[----:B------:R-:W-:Y:S02]  /*0230*/  @P1 PLOP3.LUT P2, PT, P3, PT, PT, 0x8, 0x80 ;  /* 0x000000000080181c */ /* 0x000fe40001f4e170 */
[----:B------:R-:W-:-:S11]  /*0240*/  @P1 ISETP.EQ.OR P0, PT, R8, RZ, !P3 ;  /* 0x000000ff0800120c */ /* 0x000fd60005f02670 */
[----:B------:R-:W-:Y:S05]  /*0250*/  @!P2 BRA `(.L_x_18) ;  /* 0x000000000064a947 */ /* 0x000fea0003800000 */
[----:B------:R-:W2:Y:S01]  /*0260*/  LDG.E.U8 R13, desc[UR4][R4.64+0x1] ;  /* 0x00000104040d7981 */ /* 0x000ea2000c1e1100 */
[----:B------:R-:W-:Y:S02]  /*0270*/  ISETP.NE.AND P2, PT, R10, RZ, PT ;  /* 0x000000ff0a00720c */ /* 0x000fe40003f45270 */
[----:B------:R-:W-:Y:S02]  /*0280*/  PLOP3.LUT P1, PT, PT, PT, PT, 0x8, 0x80 ;  /* 0x000000000080781c */ /* 0x000fe40003f2e170 */
[----:B------:R-:W-:-:S09]  /*0290*/  PLOP3.LUT P0, PT, PT, PT, PT, 0x80, 0x8 ;  /* 0x000000000008781c */ /* 0x000fd20003f0f070 */
[----:B--2---:R-:W-:-:S04]  /*02a0*/  @P2 ISETP.NE.AND P3, PT, R10, R13, PT ;  /* 0x0000000d0a00220c */ /* 0x004fc80003f65270 */
[C---:B------:R-:W-:Y:S02]  /*02b0*/  @P2 ISETP.NE.AND P1, PT, R13.reuse, RZ, !P3 ;  /* 0x000000ff0d00220c */ /* 0x040fe40005f25270 */
        /* <DEDUP_REMOVED lines=17> */
[----:B------:R-:W-:Y:S05]  /*03d0*/  @P1 BREAK.RELIABLE B1 ;  /* 0x0000000000011942 */ /* 0x000fea0003800100 */
[----:B------:R-:W-:Y:S05]  /*03e0*/  @P1 BRA `(.L_x_19) ;  /* 0x0000000000b41947 */ /* 0x000fea0003800000 */
.L_x_18:
[----:B------:R-:W-:Y:S05]  /*03f0*/  BSYNC.RELIABLE B1 ;  /* 0x0000000000017941 */ /* 0x000fea0003800100 */
.L_x_17:
[----:B------:R-:W-:Y:S01]  /*0400*/  IMAD.MOV.U32 R8, RZ, RZ, R6 ;  /* 0x000000ffff087224 */ /* 0x000fe200078e0006 */
[----:B------:R-:W-:Y:S06]  /*0410*/  @P0 BRA `(.L_x_20) ;  /* 0x0000000000a40947 */ /* 0x000fec0003800000 */
[----:B------:R-:W-:-:S13]  /*0420*/  ISETP.NE.AND P3, PT, R9, RZ, PT ;  /* 0x000000ff0900720c */ /* 0x000fda0003f65270 */
        /* <DEDUP_REMOVED lines=33> */
.L_x_22:
[----:B------:R-:W-:Y:S05]  /*0640*/  BSYNC.RELIABLE B2 ;  /* 0x0000000000027941 */ /* 0x000fea0003800100 */
.L_x_21:
[----:B------:R-:W-:Y:S01]  /*0650*/  VIADD R8, R6, 0x4 ;  /* 0x0000000406087836 */ /* 0x000fe20000000000 */
[----:B------:R-:W-:Y:S06]  /*0660*/  @P0 BRA `(.L_x_20) ;  /* 0x0000000000100947 */ /* 0x000fec0003800000 */
[----:B------:R-:W-:-:S05]  /*0670*/  VIADD R6, R6, 0x8 ;  /* 0x0000000806067836 */ /* 0x000fca0000000000 */
[----:B------:R-:W-:-:S13]  /*0680*/  ISETP.GE.U32.AND P0, PT, R6, 0x60, PT ;  /* 0x000000600600780c */ /* 0x000fda0003f06070 */
[----:B------:R-:W-:Y:S05]  /*0690*/  @!P0 BRA `(.L_x_23) ;  /* 0xfffffff800c48947 */ /* 0x000fea000383ffff */
[----:B------:R-:W-:Y:S05]  /*06a0*/  BRA `(.L_x_24) ;  /* 0x00000000001c7947 */ /* 0x000fea0003800000 */
.L_x_20:
[----:B------:R-:W-:-:S07]  /*06b0*/  SHF.R.U32.HI R14, RZ, 0x2, R8 ;  /* 0x00000002ff0e7819 */ /* 0x000fce0000011608 */
.L_x_19:
[----:B------:R-:W0:Y:S01]  /*06c0*/  LDCU.64 UR6, c[0x0][0x398] ;  /* 0x00007300ff0677ac */ /* 0x000e220008000a00 */
[----:B------:R-:W-:Y:S01]  /*06d0*/  IMAD.MOV.U32 R9, RZ, RZ, 0x1 ;  /* 0x00000001ff097424 */ /* 0x000fe200078e00ff */
[----:B0-----:R-:W-:-:S05]  /*06e0*/  LEA R4, P0, R14, UR6, 0x2 ;  /* 0x000000060e047c11 */ /* 0x001fca000f8010ff */
[----:B------:R-:W-:-:S05]  /*06f0*/  IMAD.X R5, RZ, RZ, UR7, P0 ;  /* 0x00000007ff057e24 */ /* 0x000fca00080e06ff */
[----:B------:R0:W-:Y:S04]  /*0700*/  REDG.E.ADD.STRONG.GPU desc[UR4][R4.64], R9 ;  /* 0x000000090400798e */ /* 0x0001e8000c12e104 */
[----:B------:R0:W5:Y:S02]  /*0710*/  LDG.E R7, desc[UR4][R2.64+0x4] ;  /* 0x0000040402077981 */ /* 0x000164000c1e1900 */
.L_x_24:
[----:B------:R-:W-:Y:S05]  /*0720*/  BSYNC.RECONVERGENT B0 ;  /* 0x0000000000007941 */ /* 0x000fea0003800200 */
.L_x_16:
[----:B-----5:R-:W-:-:S13]  /*0730*/  ISETP.GE.AND P0, PT, R0, R7, PT ;  /* 0x000000070000720c */ /* 0x020fda0003f06270 */
[----:B------:R-:W-:Y:S05]  /*0740*/  @!P0 BRA `(.L_x_25) ;  /* 0xfffffff800708947 */ /* 0x000fea000383ffff */
[----:B------:R-:W-:Y:S05]  /*0750*/  EXIT ;  /* 0x000000000000794d */ /* 0x000fea0003800000 */
.L_x_26:
        /* <DEDUP_REMOVED lines=10> */
.L_x_28:


//--------------------- .nv.shared.reserved.0     --------------------------
	.section	.nv.shared.reserved.0,"aw",@nobits
	.weak		__nv_reservedSMEM_offset_0_alias
	.size		__nv_reservedSMEM_offset_0_alias, 0, 64
	.other		__nv_reservedSMEM_offset_0_alias,@"STO_CUDA_RESERVED_SHARED STV_DEFAULT"
__nv_reservedSMEM_offset_0_alias:
	.zero		0
	.zero		64


//--------------------- .nv.constant0._Z19compararEncontradosPcS_PiS0_S0_ii --------------------------
	.section	.nv.constant0._Z19compararEncontradosPcS_PiS0_S0_ii,"a",@progbits
	.sectionflags	@""
	.align	4
.nv.constant0._Z19compararEncontradosPcS_PiS0_S0_ii:
	.zero		944


//--------------------- .nv.constant0._Z9pesquisarPcS_PiS0_ij --------------------------
	.section	.nv.constant0._Z9pesquisarPcS_PiS0_ij,"a",@progbits
	.sectionflags	@""
	.align	4
.nv.constant0._Z9pesquisarPcS_PiS0_ij:
	.zero		936


//--------------------- SYMBOLS --------------------------

	.type		.nv.reservedSmem.offset0,@object
	.size		.nv.reservedSmem.offset0,0x4
